//
// Generated by NVIDIA NVVM Compiler
//
// Compiler Build ID: CL-36424714
// Cuda compilation tools, release 13.0, V13.0.88
// Based on NVVM 20.0.0
//

.version 9.0
.target sm_100
.address_size 64

	// .globl	_Z9innerProdPfS_S_
// _ZZ9innerProdPfS_S_E4temp has been demoted

.visible .entry _Z9innerProdPfS_S_(
	.param .u64 .ptr .align 1 _Z9innerProdPfS_S__param_0,
	.param .u64 .ptr .align 1 _Z9innerProdPfS_S__param_1,
	.param .u64 .ptr .align 1 _Z9innerProdPfS_S__param_2
)
{
	.reg .pred 	%p<2>;
	.reg .b32 	%r<9>;
	.reg .b32 	%f<69>;
	.reg .b64 	%rd<10>;
	// demoted variable
	.shared .align 4 .b8 _ZZ9innerProdPfS_S_E4temp[128];
	ld.param.u64 	%rd2, [_Z9innerProdPfS_S__param_0];
	ld.param.u64 	%rd3, [_Z9innerProdPfS_S__param_1];
	ld.param.u64 	%rd4, [_Z9innerProdPfS_S__param_2];
	cvta.to.global.u64 	%rd1, %rd4;
	cvta.to.global.u64 	%rd5, %rd3;
	cvta.to.global.u64 	%rd6, %rd2;
	mov.u32 	%r1, %tid.x;
	mov.u32 	%r2, %ctaid.x;
	mov.u32 	%r3, %ntid.x;
	mad.lo.s32 	%r4, %r2, %r3, %r1;
	mul.wide.s32 	%rd7, %r4, 4;
	add.s64 	%rd8, %rd6, %rd7;
	ld.global.f32 	%f1, [%rd8];
	add.s64 	%rd9, %rd5, %rd7;
	ld.global.f32 	%f2, [%rd9];
	mul.f32 	%f3, %f1, %f2;
	shl.b32 	%r5, %r1, 2;
	mov.u32 	%r6, _ZZ9innerProdPfS_S_E4temp;
	add.s32 	%r7, %r6, %r5;
	st.shared.f32 	[%r7], %f3;
	mov.b32 	%r8, 1090519040;
	st.global.u32 	[%rd1], %r8;
	bar.sync 	0;
	setp.ne.s32 	%p1, %r1, 0;
	@%p1 bra 	$L__BB0_2;
	ld.shared.f32 	%f4, [_ZZ9innerProdPfS_S_E4temp];
	add.f32 	%f5, %f4, 0f00000000;
	ld.shared.f32 	%f6, [_ZZ9innerProdPfS_S_E4temp+4];
	add.f32 	%f7, %f5, %f6;
	ld.shared.f32 	%f8, [_ZZ9innerProdPfS_S_E4temp+8];
	add.f32 	%f9, %f7, %f8;
	ld.shared.f32 	%f10, [_ZZ9innerProdPfS_S_E4temp+12];
	add.f32 	%f11, %f9, %f10;
	ld.shared.f32 	%f12, [_ZZ9innerProdPfS_S_E4temp+16];
	add.f32 	%f13, %f11, %f12;
	ld.shared.f32 	%f14, [_ZZ9innerProdPfS_S_E4temp+20];
	add.f32 	%f15, %f13, %f14;
	ld.shared.f32 	%f16, [_ZZ9innerProdPfS_S_E4temp+24];
	add.f32 	%f17, %f15, %f16;
	ld.shared.f32 	%f18, [_ZZ9innerProdPfS_S_E4temp+28];
	add.f32 	%f19, %f17, %f18;
	ld.shared.f32 	%f20, [_ZZ9innerProdPfS_S_E4temp+32];
	add.f32 	%f21, %f19, %f20;
	ld.shared.f32 	%f22, [_ZZ9innerProdPfS_S_E4temp+36];
	add.f32 	%f23, %f21, %f22;
	ld.shared.f32 	%f24, [_ZZ9innerProdPfS_S_E4temp+40];
	add.f32 	%f25, %f23, %f24;
	ld.shared.f32 	%f26, [_ZZ9innerProdPfS_S_E4temp+44];
	add.f32 	%f27, %f25, %f26;
	ld.shared.f32 	%f28, [_ZZ9innerProdPfS_S_E4temp+48];
	add.f32 	%f29, %f27, %f28;
	ld.shared.f32 	%f30, [_ZZ9innerProdPfS_S_E4temp+52];
	add.f32 	%f31, %f29, %f30;
	ld.shared.f32 	%f32, [_ZZ9innerProdPfS_S_E4temp+56];
	add.f32 	%f33, %f31, %f32;
	ld.shared.f32 	%f34, [_ZZ9innerProdPfS_S_E4temp+60];
	add.f32 	%f35, %f33, %f34;
	ld.shared.f32 	%f36, [_ZZ9innerProdPfS_S_E4temp+64];
	add.f32 	%f37, %f35, %f36;
	ld.shared.f32 	%f38, [_ZZ9innerProdPfS_S_E4temp+68];
	add.f32 	%f39, %f37, %f38;
	ld.shared.f32 	%f40, [_ZZ9innerProdPfS_S_E4temp+72];
	add.f32 	%f41, %f39, %f40;
	ld.shared.f32 	%f42, [_ZZ9innerProdPfS_S_E4temp+76];
	add.f32 	%f43, %f41, %f42;
	ld.shared.f32 	%f44, [_ZZ9innerProdPfS_S_E4temp+80];
	add.f32 	%f45, %f43, %f44;
	ld.shared.f32 	%f46, [_ZZ9innerProdPfS_S_E4temp+84];
	add.f32 	%f47, %f45, %f46;
	ld.shared.f32 	%f48, [_ZZ9innerProdPfS_S_E4temp+88];
	add.f32 	%f49, %f47, %f48;
	ld.shared.f32 	%f50, [_ZZ9innerProdPfS_S_E4temp+92];
	add.f32 	%f51, %f49, %f50;
	ld.shared.f32 	%f52, [_ZZ9innerProdPfS_S_E4temp+96];
	add.f32 	%f53, %f51, %f52;
	ld.shared.f32 	%f54, [_ZZ9innerProdPfS_S_E4temp+100];
	add.f32 	%f55, %f53, %f54;
	ld.shared.f32 	%f56, [_ZZ9innerProdPfS_S_E4temp+104];
	add.f32 	%f57, %f55, %f56;
	ld.shared.f32 	%f58, [_ZZ9innerProdPfS_S_E4temp+108];
	add.f32 	%f59, %f57, %f58;
	ld.shared.f32 	%f60, [_ZZ9innerProdPfS_S_E4temp+112];
	add.f32 	%f61, %f59, %f60;
	ld.shared.f32 	%f62, [_ZZ9innerProdPfS_S_E4temp+116];
	add.f32 	%f63, %f61, %f62;
	ld.shared.f32 	%f64, [_ZZ9innerProdPfS_S_E4temp+120];
	add.f32 	%f65, %f63, %f64;
	ld.shared.f32 	%f66, [_ZZ9innerProdPfS_S_E4temp+124];
	add.f32 	%f67, %f65, %f66;
	atom.global.add.f32 	%f68, [%rd1], %f67;
$L__BB0_2:
	ret;

}


// ===== COMPILED SASS (sm_100) =====

	.target	sm_100

	.elftype	@"ET_EXEC"


//--------------------- .note.nv.tkinfo           --------------------------
	.section	.note.nv.tkinfo,"",@"SHT_NOTE"
	.sectionflags	@"SHF_NOTE_NV_TKINFO"
	.tkinfo
        /*0018*/ 	.word	0x00000002
        /*0030*/ 	.string	""
        /*0030*/ 	.string	"ptxas"
        /*0030*/ 	.string	"Cuda compilation tools, release 13.0, V13.0.88"
        /*0030*/ 	.string	"Build cuda_13.0.r13.0/compiler.36424714_0"
        /*0030*/ 	.string	"-arch sm_100 -m 64 "



//--------------------- .note.nv.cuinfo           --------------------------
	.section	.note.nv.cuinfo,"",@"SHT_NOTE"
	.sectionflags	@"SHF_NOTE_NV_CUINFO"
        /*0018*/ 	.short	0x0002
        /*001a*/ 	.short	0x0064
        /*001c*/ 	.short	0x0082
	.zero		2


//--------------------- .nv.info                  --------------------------
	.section	.nv.info,"",@"SHT_CUDA_INFO"
	.align	4


	//----- nvinfo : EIATTR_REGCOUNT
	.align		4
        /*0000*/ 	.byte	0x04, 0x2f
        /*0002*/ 	.short	(.L_1 - .L_0)
	.align		4
.L_0:
        /*0004*/ 	.word	index@(_Z9innerProdPfS_S_)
        /*0008*/ 	.word	0x00000016


	//----- nvinfo : EIATTR_FRAME_SIZE
	.align		4
.L_1:
        /*000c*/ 	.byte	0x04, 0x11
        /*000e*/ 	.short	(.L_3 - .L_2)
	.align		4
.L_2:
        /*0010*/ 	.word	index@(_Z9innerProdPfS_S_)
        /*0014*/ 	.word	0x00000000


	//----- nvinfo : EIATTR_MIN_STACK_SIZE
	.align		4
.L_3:
        /*0018*/ 	.byte	0x04, 0x12
        /*001a*/ 	.short	(.L_5 - .L_4)
	.align		4
.L_4:
        /*001c*/ 	.word	index@(_Z9innerProdPfS_S_)
        /*0020*/ 	.word	0x00000000
.L_5:


//--------------------- .nv.compat                --------------------------
	.section	.nv.compat,"",@"SHT_CUDA_COMPAT_INFO"
	.align	4
        /*0000*/ 	.byte	0x02, 0x09, 0x00, 0x00, 0x02, 0x02, 0x01, 0x00, 0x02, 0x05, 0x05, 0x00, 0x03, 0x07, 0x01, 0x01
        /*0010*/ 	.byte	0x02, 0x03, 0x00, 0x00, 0x02, 0x06, 0x01, 0x00, 0x04, 0x0b, 0x08, 0x00, 0x09, 0x00, 0x00, 0x00
        /*0020*/ 	.byte	0x00, 0x00, 0x00, 0x00


//--------------------- .nv.info._Z9innerProdPfS_S_ --------------------------
	.section	.nv.info._Z9innerProdPfS_S_,"",@"SHT_CUDA_INFO"
	.sectionflags	@""
	.align	4


	//----- nvinfo : EIATTR_CUDA_API_VERSION
	.align		4
        /*0000*/ 	.byte	0x04, 0x37
        /*0002*/ 	.short	(.L_7 - .L_6)
.L_6:
        /*0004*/ 	.word	0x00000082


	//----- nvinfo : EIATTR_KPARAM_INFO
	.align		4
.L_7:
        /*0008*/ 	.byte	0x04, 0x17
        /*000a*/ 	.short	(.L_9 - .L_8)
.L_8:
        /*000c*/ 	.word	0x00000000
        /*0010*/ 	.short	0x0002
        /*0012*/ 	.short	0x0010
        /*0014*/ 	.byte	0x00, 0xf5, 0x21, 0x00


	//----- nvinfo : EIATTR_KPARAM_INFO
	.align		4
.L_9:
        /*0018*/ 	.byte	0x04, 0x17
        /*001a*/ 	.short	(.L_11 - .L_10)
.L_10:
        /*001c*/ 	.word	0x00000000
        /*0020*/ 	.short	0x0001
        /*0022*/ 	.short	0x0008
        /*0024*/ 	.byte	0x00, 0xf5, 0x21, 0x00


	//----- nvinfo : EIATTR_KPARAM_INFO
	.align		4
.L_11:
        /*0028*/ 	.byte	0x04, 0x17
        /*002a*/ 	.short	(.L_13 - .L_12)
.L_12:
        /*002c*/ 	.word	0x00000000
        /*0030*/ 	.short	0x0000
        /*0032*/ 	.short	0x0000
        /*0034*/ 	.byte	0x00, 0xf5, 0x21, 0x00


	//----- nvinfo : EIATTR_SPARSE_MMA_MASK
	.align		4
.L_13:
        /*0038*/ 	.byte	0x03, 0x50
        /*003a*/ 	.short	0x0000


	//----- nvinfo : EIATTR_MAXREG_COUNT
	.align		4
        /*003c*/ 	.byte	0x03, 0x1b
        /*003e*/ 	.short	0x00ff


	//----- nvinfo : EIATTR_NUM_BARRIERS
	.align		4
        /*0040*/ 	.byte	0x02, 0x4c
        /*0042*/ 	.byte	0x01
	.zero		1


	//----- nvinfo : EIATTR_MERCURY_ISA_VERSION
	.align		4
        /*0044*/ 	.byte	0x03, 0x5f
        /*0046*/ 	.short	0x0101


	//----- nvinfo : EIATTR_VRC_CTA_INIT_COUNT
	.align		4
        /*0048*/ 	.byte	0x02, 0x4a
	.zero		1
	.zero		1


	//----- nvinfo : EIATTR_EXIT_INSTR_OFFSETS
	.align		4
        /*004c*/ 	.byte	0x04, 0x1c
        /*004e*/ 	.short	(.L_15 - .L_14)


	//   ....[0]....
.L_14:
        /*0050*/ 	.word	0x00000170


	//   ....[1]....
        /*0054*/ 	.word	0x00000410


	//----- nvinfo : EIATTR_CBANK_PARAM_SIZE
	.align		4
.L_15:
        /*0058*/ 	.byte	0x03, 0x19
        /*005a*/ 	.short	0x0018


	//----- nvinfo : EIATTR_PARAM_CBANK
	.align		4
        /*005c*/ 	.byte	0x04, 0x0a
        /*005e*/ 	.short	(.L_17 - .L_16)
	.align		4
.L_16:
        /*0060*/ 	.word	index@(.nv.constant0._Z9innerProdPfS_S_)
        /*0064*/ 	.short	0x0380
        /*0066*/ 	.short	0x0018


	//----- nvinfo : EIATTR_SW_WAR
	.align		4
.L_17:
        /*0068*/ 	.byte	0x04, 0x36
        /*006a*/ 	.short	(.L_19 - .L_18)
.L_18:
        /*006c*/ 	.word	0x00000008
.L_19:


//--------------------- .nv.callgraph             --------------------------
	.section	.nv.callgraph,"",@"SHT_CUDA_CALLGRAPH"
	.align	4
	.sectionentsize	8
	.align		4
        /*0000*/ 	.word	0x00000000
	.align		4
        /*0004*/ 	.word	0xffffffff
	.align		4
        /*0008*/ 	.word	0x00000000
	.align		4
        /*000c*/ 	.word	0xfffffffe
	.align		4
        /*0010*/ 	.word	0x00000000
	.align		4
        /*0014*/ 	.word	0xfffffffd
	.align		4
        /*0018*/ 	.word	0x00000000
	.align		4
        /*001c*/ 	.word	0xfffffffc


//--------------------- .text._Z9innerProdPfS_S_  --------------------------
	.section	.text._Z9innerProdPfS_S_,"ax",@progbits
	.align	128
        .global         _Z9innerProdPfS_S_
        .type           _Z9innerProdPfS_S_,@function
        .size           _Z9innerProdPfS_S_,(.L_x_1 - _Z9innerProdPfS_S_)
        .other          _Z9innerProdPfS_S_,@"STO_CUDA_ENTRY STV_DEFAULT"
_Z9innerProdPfS_S_:
.text._Z9innerProdPfS_S_:
[----:B------:R-:W-:Y:S01]  /*0000*/  LDC R1, c[0x0][0x37c] ;  /* 0x0000df00ff017b82 */ /* 0x000fe20000000800 */
[----:B------:R-:W0:Y:S07]  /*0010*/  S2R R9, SR_TID.X ;  /* 0x0000000000097919 */ /* 0x000e2e0000002100 */
[----:B------:R-:W0:Y:S01]  /*0020*/  S2UR UR4, SR_CTAID.X ;  /* 0x00000000000479c3 */ /* 0x000e220000002500 */
[----:B------:R-:W1:Y:S07]  /*0030*/  LDCU.64 UR6, c[0x0][0x358] ;  /* 0x00006b00ff0677ac */ /* 0x000e6e0008000a00 */
[----:B------:R-:W0:Y:S08]  /*0040*/  LDC R0, c[0x0][0x360] ;  /* 0x0000d800ff007b82 */ /* 0x000e300000000800 */
[----:B------:R-:W2:Y:S08]  /*0050*/  LDC.64 R4, c[0x0][0x380] ;  /* 0x0000e000ff047b82 */ /* 0x000eb00000000a00 */
[----:B------:R-:W3:Y:S01]  /*0060*/  LDC.64 R6, c[0x0][0x388] ;  /* 0x0000e200ff067b82 */ /* 0x000ee20000000a00 */
[----:B0-----:R-:W-:-:S04]  /*0070*/  IMAD R3, R0, UR4, R9 ;  /* 0x0000000400037c24 */ /* 0x001fc8000f8e0209 */
[----:B--2---:R-:W-:-:S06]  /*0080*/  IMAD.WIDE R4, R3, 0x4, R4 ;  /* 0x0000000403047825 */ /* 0x004fcc00078e0204 */
[----:B-1----:R-:W2:Y:S01]  /*0090*/  LDG.E R4, desc[UR6][R4.64] ;  /* 0x0000000604047981 */ /* 0x002ea2000c1e1900 */
[----:B---3--:R-:W-:-:S06]  /*00a0*/  IMAD.WIDE R6, R3, 0x4, R6 ;  /* 0x0000000403067825 */ /* 0x008fcc00078e0206 */
[----:B------:R-:W2:Y:S01]  /*00b0*/  LDG.E R7, desc[UR6][R6.64] ;  /* 0x0000000606077981 */ /* 0x000ea2000c1e1900 */
[----:B------:R-:W0:Y:S08]  /*00c0*/  S2UR UR5, SR_CgaCtaId ;  /* 0x00000000000579c3 */ /* 0x000e300000008800 */
[----:B------:R-:W1:Y:S01]  /*00d0*/  LDC.64 R2, c[0x0][0x390] ;  /* 0x0000e400ff027b82 */ /* 0x000e620000000a00 */
[----:B------:R-:W-:Y:S01]  /*00e0*/  UMOV UR4, 0x400 ;  /* 0x0000040000047882 */ /* 0x000fe20000000000 */
[----:B------:R-:W-:Y:S01]  /*00f0*/  HFMA2 R11, -RZ, RZ, 2.5, 0 ;  /* 0x41000000ff0b7431 */ /* 0x000fe200000001ff */
[----:B------:R-:W-:Y:S01]  /*0100*/  ISETP.NE.AND P0, PT, R9, RZ, PT ;  /* 0x000000ff0900720c */ /* 0x000fe20003f05270 */
[----:B0-----:R-:W-:-:S06]  /*0110*/  ULEA UR4, UR5, UR4, 0x18 ;  /* 0x0000000405047291 */ /* 0x001fcc000f8ec0ff */
[----:B------:R-:W-:Y:S01]  /*0120*/  LEA R9, R9, UR4, 0x2 ;  /* 0x0000000409097c11 */ /* 0x000fe2000f8e10ff */
[----:B-1----:R0:W-:Y:S01]  /*0130*/  STG.E desc[UR6][R2.64], R11 ;  /* 0x0000000b02007986 */ /* 0x0021e2000c101906 */
[----:B--2---:R-:W-:-:S05]  /*0140*/  FMUL R0, R4, R7 ;  /* 0x0000000704007220 */ /* 0x004fca0000400000 */
[----:B------:R0:W-:Y:S01]  /*0150*/  STS [R9], R0 ;  /* 0x0000000009007388 */ /* 0x0001e20000000800 */
[----:B------:R-:W-:Y:S06]  /*0160*/  BAR.SYNC.DEFER_BLOCKING 0x0 ;  /* 0x0000000000007b1d */ /* 0x000fec0000010000 */
[----:B------:R-:W-:Y:S05]  /*0170*/  @P0 EXIT ;  /* 0x000000000000094d */ /* 0x000fea0003800000 */
[----:B------:R-:W1:Y:S04]  /*0180*/  LDS.128 R12, [UR4] ;  /* 0x00000004ff0c7984 */ /* 0x000e680008000c00 */
[----:B------:R-:W2:Y:S04]  /*0190*/  LDS.128 R16, [UR4+0x10] ;  /* 0x00001004ff107984 */ /* 0x000ea80008000c00 */
[----:B0-----:R-:W0:Y:S04]  /*01a0*/  LDS.128 R8, [UR4+0x20] ;  /* 0x00002004ff087984 */ /* 0x001e280008000c00 */
[----:B------:R-:W3:Y:S01]  /*01b0*/  LDS.128 R4, [UR4+0x30] ;  /* 0x00003004ff047984 */ /* 0x000ee20008000c00 */
[----:B-1----:R-:W-:-:S04]  /*01c0*/  FADD R12, RZ, R12 ;  /* 0x0000000cff0c7221 */ /* 0x002fc80000000000 */
[----:B------:R-:W-:-:S04]  /*01d0*/  FADD R13, R12, R13 ;  /* 0x0000000d0c0d7221 */ /* 0x000fc80000000000 */
[----:B------:R-:W-:-:S04]  /*01e0*/  FADD R14, R13, R14 ;  /* 0x0000000e0d0e7221 */ /* 0x000fc80000000000 */
[----:B------:R-:W-:-:S04]  /*01f0*/  FADD R15, R14, R15 ;  /* 0x0000000f0e0f7221 */ /* 0x000fc80000000000 */
[----:B--2---:R-:W-:Y:S02]  /*0200*/  FADD R16, R15, R16 ;  /* 0x000000100f107221 */ /* 0x004fe40000000000 */
[----:B------:R-:W1:Y:S02]  /*0210*/  LDS.128 R12, [UR4+0x40] ;  /* 0x00004004ff0c7984 */ /* 0x000e640008000c00 */
[----:B------:R-:W-:-:S04]  /*0220*/  FADD R17, R16, R17 ;  /* 0x0000001110117221 */ /* 0x000fc80000000000 */
[----:B------:R-:W-:-:S04]  /*0230*/  FADD R18, R17, R18 ;  /* 0x0000001211127221 */ /* 0x000fc80000000000 */
[----:B------:R-:W-:-:S04]  /*0240*/  FADD R19, R18, R19 ;  /* 0x0000001312137221 */ /* 0x000fc80000000000 */
[----:B0-----:R-:W-:Y:S02]  /*0250*/  FADD R8, R19, R8 ;  /* 0x0000000813087221 */ /* 0x001fe40000000000 */
[----:B------:R-:W0:Y:S02]  /*0260*/  LDS.128 R16, [UR4+0x50] ;  /* 0x00005004ff107984 */ /* 0x000e240008000c00 */
[----:B------:R-:W-:-:S04]  /*0270*/  FADD R9, R8, R9 ;  /* 0x0000000908097221 */ /* 0x000fc80000000000 */
[----:B------:R-:W-:-:S04]  /*0280*/  FADD R10, R9, R10 ;  /* 0x0000000a090a7221 */ /* 0x000fc80000000000 */
[----:B------:R-:W-:-:S04]  /*0290*/  FADD R11, R10, R11 ;  /* 0x0000000b0a0b7221 */ /* 0x000fc80000000000 */
[----:B---3--:R-:W-:Y:S02]  /*02a0*/  FADD R4, R11, R4 ;  /* 0x000000040b047221 */ /* 0x008fe40000000000 */
[----:B------:R-:W2:Y:S02]  /*02b0*/  LDS.128 R8, [UR4+0x60] ;  /* 0x00006004ff087984 */ /* 0x000ea40008000c00 */
[----:B------:R-:W-:-:S04]  /*02c0*/  FADD R5, R4, R5 ;  /* 0x0000000504057221 */ /* 0x000fc80000000000 */
[----:B------:R-:W-:-:S04]  /*02d0*/  FADD R6, R5, R6 ;  /* 0x0000000605067221 */ /* 0x000fc80000000000 */
[----:B------:R-:W-:-:S04]  /*02e0*/  FADD R7, R6, R7 ;  /* 0x0000000706077221 */ /* 0x000fc80000000000 */
[----:B-1----:R-:W-:Y:S02]  /*02f0*/  FADD R12, R7, R12 ;  /* 0x0000000c070c7221 */ /* 0x002fe40000000000 */
[----:B------:R-:W1:Y:S02]  /*0300*/  LDS.128 R4, [UR4+0x70] ;  /* 0x00007004ff047984 */ /* 0x000e640008000c00 */
[----:B------:R-:W-:-:S04]  /*0310*/  FADD R13, R12, R13 ;  /* 0x0000000d0c0d7221 */ /* 0x000fc80000000000 */
[----:B------:R-:W-:-:S04]  /*0320*/  FADD R14, R13, R14 ;  /* 0x0000000e0d0e7221 */ /* 0x000fc80000000000 */
[----:B------:R-:W-:-:S04]  /*0330*/  FADD R15, R14, R15 ;  /* 0x0000000f0e0f7221 */ /* 0x000fc80000000000 */
[----:B0-----:R-:W-:-:S04]  /*0340*/  FADD R16, R15, R16 ;  /* 0x000000100f107221 */ /* 0x001fc80000000000 */
[----:B------:R-:W-:-:S04]  /*0350*/  FADD R17, R16, R17 ;  /* 0x0000001110117221 */ /* 0x000fc80000000000 */
[----:B------:R-:W-:-:S04]  /*0360*/  FADD R18, R17, R18 ;  /* 0x0000001211127221 */ /* 0x000fc80000000000 */
[----:B------:R-:W-:-:S04]  /*0370*/  FADD R19, R18, R19 ;  /* 0x0000001312137221 */ /* 0x000fc80000000000 */
[----:B--2---:R-:W-:-:S04]  /*0380*/  FADD R8, R19, R8 ;  /* 0x0000000813087221 */ /* 0x004fc80000000000 */
[----:B------:R-:W-:-:S04]  /*0390*/  FADD R9, R8, R9 ;  /* 0x0000000908097221 */ /* 0x000fc80000000000 */
[----:B------:R-:W-:-:S04]  /*03a0*/  FADD R10, R9, R10 ;  /* 0x0000000a090a7221 */ /* 0x000fc80000000000 */
[----:B------:R-:W-:-:S04]  /*03b0*/  FADD R11, R10, R11 ;  /* 0x0000000b0a0b7221 */ /* 0x000fc80000000000 */
[----:B-1----:R-:W-:-:S04]  /*03c0*/  FADD R4, R11, R4 ;  /* 0x000000040b047221 */ /* 0x002fc80000000000 */
[----:B------:R-:W-:-:S04]  /*03d0*/  FADD R5, R4, R5 ;  /* 0x0000000504057221 */ /* 0x000fc80000000000 */
[----:B------:R-:W-:-:S04]  /*03e0*/  FADD R6, R5, R6 ;  /* 0x0000000605067221 */ /* 0x000fc80000000000 */
[----:B------:R-:W-:-:S05]  /*03f0*/  FADD R7, R6, R7 ;  /* 0x0000000706077221 */ /* 0x000fca0000000000 */
[----:B------:R-:W-:Y:S01]  /*0400*/  REDG.E.ADD.F32.FTZ.RN.STRONG.GPU desc[UR6][R2.64], R7 ;  /* 0x00000007020079a6 */ /* 0x000fe2000c12f306 */
[----:B------:R-:W-:Y:S05]  /*0410*/  EXIT ;  /* 0x000000000000794d */ /* 0x000fea0003800000 */
.L_x_0:
[----:B------:R-:W-:-:S00]  /*0420*/  BRA `(.L_x_0) ;  /* 0xfffffffc00fc7947 */ /* 0x000fc0000383ffff */
[----:B------:R-:W-:-:S00]  /*0430*/  NOP ;  /* 0x0000000000007918 */ /* 0x000fc00000000000 */
        /* <DEDUP_REMOVED lines=12> */
.L_x_1:


//--------------------- .nv.shared._Z9innerProdPfS_S_ --------------------------
	.section	.nv.shared._Z9innerProdPfS_S_,"aw",@nobits
	.sectionflags	@""
	.align	4
.nv.shared._Z9innerProdPfS_S_:
	.zero		1152


//--------------------- .nv.shared.reserved.0     --------------------------
	.section	.nv.shared.reserved.0,"aw",@nobits
	.weak		__nv_reservedSMEM_offset_0_alias
	.size		__nv_reservedSMEM_offset_0_alias, 0, 64
	.other		__nv_reservedSMEM_offset_0_alias,@"STO_CUDA_RESERVED_SHARED STV_DEFAULT"
__nv_reservedSMEM_offset_0_alias:
	.zero		0
	.zero		64


//--------------------- .nv.constant0._Z9innerProdPfS_S_ --------------------------
	.section	.nv.constant0._Z9innerProdPfS_S_,"a",@progbits
	.sectionflags	@""
	.align	4
.nv.constant0._Z9innerProdPfS_S_:
	.zero		920


//--------------------- SYMBOLS --------------------------

	.type		.nv.reservedSmem.offset0,@object
	.size		.nv.reservedSmem.offset0,0x4
	.type		.nv.reservedSmem.cap,@object
	.size		.nv.reservedSmem.cap,0x4
